//
// Generated by NVIDIA NVVM Compiler
//
// Compiler Build ID: CL-36424714
// Cuda compilation tools, release 13.0, V13.0.88
// Based on NVVM 20.0.0
//

.version 9.0
.target sm_100
.address_size 64

	// .globl	_Z6squarePx

.visible .entry _Z6squarePx(
	.param .u64 .ptr .align 1 _Z6squarePx_param_0
)
{
	.reg .b32 	%r<3>;
	.reg .b64 	%rd<6>;

	ld.param.u64 	%rd1, [_Z6squarePx_param_0];
	cvta.to.global.u64 	%rd2, %rd1;
	mov.u32 	%r1, %tid.x;
	mul.lo.s32 	%r2, %r1, %r1;
	cvt.u64.u32 	%rd3, %r2;
	mul.wide.u32 	%rd4, %r1, 8;
	add.s64 	%rd5, %rd2, %rd4;
	st.global.u64 	[%rd5], %rd3;
	ret;

}


// ===== COMPILED SASS (sm_100) =====

	.target	sm_100

	.elftype	@"ET_EXEC"


//--------------------- .note.nv.tkinfo           --------------------------
	.section	.note.nv.tkinfo,"",@"SHT_NOTE"
	.sectionflags	@"SHF_NOTE_NV_TKINFO"
	.tkinfo
        /*0018*/ 	.word	0x00000002
        /*0030*/ 	.string	""
        /*0030*/ 	.string	"ptxas"
        /*0030*/ 	.string	"Cuda compilation tools, release 13.0, V13.0.88"
        /*0030*/ 	.string	"Build cuda_13.0.r13.0/compiler.36424714_0"
        /*0030*/ 	.string	"-arch sm_100 -m 64 "



//--------------------- .note.nv.cuinfo           --------------------------
	.section	.note.nv.cuinfo,"",@"SHT_NOTE"
	.sectionflags	@"SHF_NOTE_NV_CUINFO"
        /*0018*/ 	.short	0x0002
        /*001a*/ 	.short	0x0064
        /*001c*/ 	.short	0x0082
	.zero		2


//--------------------- .nv.info                  --------------------------
	.section	.nv.info,"",@"SHT_CUDA_INFO"
	.align	4


	//----- nvinfo : EIATTR_REGCOUNT
	.align		4
        /*0000*/ 	.byte	0x04, 0x2f
        /*0002*/ 	.short	(.L_1 - .L_0)
	.align		4
.L_0:
        /*0004*/ 	.word	index@(_Z6squarePx)
        /*0008*/ 	.word	0x00000008


	//----- nvinfo : EIATTR_FRAME_SIZE
	.align		4
.L_1:
        /*000c*/ 	.byte	0x04, 0x11
        /*000e*/ 	.short	(.L_3 - .L_2)
	.align		4
.L_2:
        /*0010*/ 	.word	index@(_Z6squarePx)
        /*0014*/ 	.word	0x00000000


	//----- nvinfo : EIATTR_MIN_STACK_SIZE
	.align		4
.L_3:
        /*0018*/ 	.byte	0x04, 0x12
        /*001a*/ 	.short	(.L_5 - .L_4)
	.align		4
.L_4:
        /*001c*/ 	.word	index@(_Z6squarePx)
        /*0020*/ 	.word	0x00000000
.L_5:


//--------------------- .nv.compat                --------------------------
	.section	.nv.compat,"",@"SHT_CUDA_COMPAT_INFO"
	.align	4
        /*0000*/ 	.byte	0x02, 0x09, 0x00, 0x00, 0x02, 0x02, 0x01, 0x00, 0x02, 0x05, 0x05, 0x00, 0x03, 0x07, 0x01, 0x01
        /*0010*/ 	.byte	0x02, 0x03, 0x00, 0x00, 0x02, 0x06, 0x01, 0x00, 0x04, 0x0b, 0x08, 0x00, 0x09, 0x00, 0x00, 0x00
        /*0020*/ 	.byte	0x00, 0x00, 0x00, 0x00


//--------------------- .nv.info._Z6squarePx      --------------------------
	.section	.nv.info._Z6squarePx,"",@"SHT_CUDA_INFO"
	.sectionflags	@""
	.align	4


	//----- nvinfo : EIATTR_CUDA_API_VERSION
	.align		4
        /*0000*/ 	.byte	0x04, 0x37
        /*0002*/ 	.short	(.L_7 - .L_6)
.L_6:
        /*0004*/ 	.word	0x00000082


	//----- nvinfo : EIATTR_KPARAM_INFO
	.align		4
.L_7:
        /*0008*/ 	.byte	0x04, 0x17
        /*000a*/ 	.short	(.L_9 - .L_8)
.L_8:
        /*000c*/ 	.word	0x00000000
        /*0010*/ 	.short	0x0000
        /*0012*/ 	.short	0x0000
        /*0014*/ 	.byte	0x00, 0xf5, 0x21, 0x00


	//----- nvinfo : EIATTR_SPARSE_MMA_MASK
	.align		4
.L_9:
        /*0018*/ 	.byte	0x03, 0x50
        /*001a*/ 	.short	0x0000


	//----- nvinfo : EIATTR_MAXREG_COUNT
	.align		4
        /*001c*/ 	.byte	0x03, 0x1b
        /*001e*/ 	.short	0x00ff


	//----- nvinfo : EIATTR_MERCURY_ISA_VERSION
	.align		4
        /*0020*/ 	.byte	0x03, 0x5f
        /*0022*/ 	.short	0x0101


	//----- nvinfo : EIATTR_VRC_CTA_INIT_COUNT
	.align		4
        /*0024*/ 	.byte	0x02, 0x4a
	.zero		1
	.zero		1


	//----- nvinfo : EIATTR_EXIT_INSTR_OFFSETS
	.align		4
        /*0028*/ 	.byte	0x04, 0x1c
        /*002a*/ 	.short	(.L_11 - .L_10)


	//   ....[0]....
.L_10:
        /*002c*/ 	.word	0x00000080


	//----- nvinfo : EIATTR_CBANK_PARAM_SIZE
	.align		4
.L_11:
        /*0030*/ 	.byte	0x03, 0x19
        /*0032*/ 	.short	0x0008


	//----- nvinfo : EIATTR_PARAM_CBANK
	.align		4
        /*0034*/ 	.byte	0x04, 0x0a
        /*0036*/ 	.short	(.L_13 - .L_12)
	.align		4
.L_12:
        /*0038*/ 	.word	index@(.nv.constant0._Z6squarePx)
        /*003c*/ 	.short	0x0380
        /*003e*/ 	.short	0x0008


	//----- nvinfo : EIATTR_SW_WAR
	.align		4
.L_13:
        /*0040*/ 	.byte	0x04, 0x36
        /*0042*/ 	.short	(.L_15 - .L_14)
.L_14:
        /*0044*/ 	.word	0x00000008
.L_15:


//--------------------- .nv.callgraph             --------------------------
	.section	.nv.callgraph,"",@"SHT_CUDA_CALLGRAPH"
	.align	4
	.sectionentsize	8
	.align		4
        /*0000*/ 	.word	0x00000000
	.align		4
        /*0004*/ 	.word	0xffffffff
	.align		4
        /*0008*/ 	.word	0x00000000
	.align		4
        /*000c*/ 	.word	0xfffffffe
	.align		4
        /*0010*/ 	.word	0x00000000
	.align		4
        /*0014*/ 	.word	0xfffffffd
	.align		4
        /*0018*/ 	.word	0x00000000
	.align		4
        /*001c*/ 	.word	0xfffffffc


//--------------------- .text._Z6squarePx         --------------------------
	.section	.text._Z6squarePx,"ax",@progbits
	.align	128
        .global         _Z6squarePx
        .type           _Z6squarePx,@function
        .size           _Z6squarePx,(.L_x_1 - _Z6squarePx)
        .other          _Z6squarePx,@"STO_CUDA_ENTRY STV_DEFAULT"
_Z6squarePx:
.text._Z6squarePx:
[----:B------:R-:W-:Y:S01]  /*0000*/  LDC R1, c[0x0][0x37c] ;  /* 0x0000df00ff017b82 */ /* 0x000fe20000000800 */
[----:B------:R-:W0:Y:S07]  /*0010*/  S2R R3, SR_TID.X ;  /* 0x0000000000037919 */ /* 0x000e2e0000002100 */
[----:B------:R-:W1:Y:S01]  /*0020*/  LDC.64 R4, c[0x0][0x380] ;  /* 0x0000e000ff047b82 */ /* 0x000e620000000a00 */
[----:B------:R-:W2:Y:S01]  /*0030*/  LDCU.64 UR4, c[0x0][0x358] ;  /* 0x00006b00ff0477ac */ /* 0x000ea20008000a00 */
[----:B0-----:R-:W-:-:S02]  /*0040*/  IMAD R2, R3, R3, RZ ;  /* 0x0000000303027224 */ /* 0x001fc400078e02ff */
[----:B-1----:R-:W-:-:S04]  /*0050*/  IMAD.WIDE.U32 R4, R3, 0x8, R4 ;  /* 0x0000000803047825 */ /* 0x002fc800078e0004 */
[----:B------:R-:W-:-:S05]  /*0060*/  HFMA2 R3, -RZ, RZ, 0, 0 ;  /* 0x00000000ff037431 */ /* 0x000fca00000001ff */
[----:B--2---:R-:W-:Y:S01]  /*0070*/  STG.E.64 desc[UR4][R4.64], R2 ;  /* 0x0000000204007986 */ /* 0x004fe2000c101b04 */
[----:B------:R-:W-:Y:S05]  /*0080*/  EXIT ;  /* 0x000000000000794d */ /* 0x000fea0003800000 */
.L_x_0:
[----:B------:R-:W-:-:S00]  /*0090*/  BRA `(.L_x_0) ;  /* 0xfffffffc00fc7947 */ /* 0x000fc0000383ffff */
[----:B------:R-:W-:-:S00]  /*00a0*/  NOP ;  /* 0x0000000000007918 */ /* 0x000fc00000000000 */
        /* <DEDUP_REMOVED lines=13> */
.L_x_1:


//--------------------- .nv.shared.reserved.0     --------------------------
	.section	.nv.shared.reserved.0,"aw",@nobits
	.weak		__nv_reservedSMEM_offset_0_alias
	.size		__nv_reservedSMEM_offset_0_alias, 0, 64
	.other		__nv_reservedSMEM_offset_0_alias,@"STO_CUDA_RESERVED_SHARED STV_DEFAULT"
__nv_reservedSMEM_offset_0_alias:
	.zero		0
	.zero		64


//--------------------- .nv.constant0._Z6squarePx --------------------------
	.section	.nv.constant0._Z6squarePx,"a",@progbits
	.sectionflags	@""
	.align	4
.nv.constant0._Z6squarePx:
	.zero		904


//--------------------- SYMBOLS --------------------------

	.type		.nv.reservedSmem.offset0,@object
	.size		.nv.reservedSmem.offset0,0x4
